	.headerflags	@"EF_CUDA_TEXMODE_UNIFIED EF_CUDA_64BIT_ADDRESS EF_CUDA_ACCELERATORS EF_CUDA_SM90 EF_CUDA_VIRTUAL_SM(EF_CUDA_SM90)"
	.elftype	@"ET_EXEC"


//--------------------- .nv.info                  --------------------------
	.section	.nv.info,"",@"SHT_CUDA_INFO"
	.align	4


	//----- nvinfo : EIATTR_REGCOUNT
	.align		4
        /*0000*/ 	.byte	0x04, 0x2f
        /*0002*/ 	.short	(.L_3 - .L_2)
	.align		4
.L_2:
        /*0004*/ 	.word	index@(triton_poi_fused__native_batch_norm_legit_no_training_add_58)
        /*0008*/ 	.word	0x00000016


	//----- nvinfo : EIATTR_MIN_STACK_SIZE
	.align		4
.L_3:
        /*000c*/ 	.byte	0x04, 0x12
        /*000e*/ 	.short	(.L_5 - .L_4)
	.align		4
.L_4:
        /*0010*/ 	.word	index@(triton_poi_fused__native_batch_norm_legit_no_training_add_58)
        /*0014*/ 	.word	0x00000000


	//----- nvinfo : EIATTR_FRAME_SIZE
	.align		4
.L_5:
        /*0018*/ 	.byte	0x04, 0x11
        /*001a*/ 	.short	(.L_7 - .L_6)
	.align		4
.L_6:
        /*001c*/ 	.word	index@(triton_poi_fused__native_batch_norm_legit_no_training_add_58)
        /*0020*/ 	.word	0x00000000


	//----- nvinfo : EIATTR_MIN_STACK_SIZE
	.align		4
.L_7:
        /*0024*/ 	.byte	0x04, 0x12
        /*0026*/ 	.short	(.L_9 - .L_8)
	.align		4
.L_8:
        /*0028*/ 	.word	index@(triton_poi_fused__native_batch_norm_legit_no_training_add_58)
        /*002c*/ 	.word	0x00000000
.L_9:


//--------------------- .nv.info.triton_poi_fused__native_batch_norm_legit_no_training_add_58 --------------------------
	.section	.nv.info.triton_poi_fused__native_batch_norm_legit_no_training_add_58,"",@"SHT_CUDA_INFO"
	.sectionflags	@""
	.align	4


	//----- nvinfo : EIATTR_CUDA_API_VERSION
	.align		4
        /*0000*/ 	.byte	0x04, 0x37
        /*0002*/ 	.short	(.L_11 - .L_10)
.L_10:
        /*0004*/ 	.word	0x0000007c


	//----- nvinfo : EIATTR_KPARAM_INFO
	.align		4
.L_11:
        /*0008*/ 	.byte	0x04, 0x17
        /*000a*/ 	.short	(.L_13 - .L_12)
.L_12:
        /*000c*/ 	.word	0x00000000
        /*0010*/ 	.short	0x0007
        /*0012*/ 	.short	0x0038
        /*0014*/ 	.byte	0x00, 0xf0, 0x11, 0x00


	//----- nvinfo : EIATTR_KPARAM_INFO
	.align		4
.L_13:
        /*0018*/ 	.byte	0x04, 0x17
        /*001a*/ 	.short	(.L_15 - .L_14)
.L_14:
        /*001c*/ 	.word	0x00000000
        /*0020*/ 	.short	0x0006
        /*0022*/ 	.short	0x0030
        /*0024*/ 	.byte	0x00, 0xf4, 0x21, 0x00


	//----- nvinfo : EIATTR_KPARAM_INFO
	.align		4
.L_15:
        /*0028*/ 	.byte	0x04, 0x17
        /*002a*/ 	.short	(.L_17 - .L_16)
.L_16:
        /*002c*/ 	.word	0x00000000
        /*0030*/ 	.short	0x0005
        /*0032*/ 	.short	0x0028
        /*0034*/ 	.byte	0x00, 0xf4, 0x21, 0x00


	//----- nvinfo : EIATTR_KPARAM_INFO
	.align		4
.L_17:
        /*0038*/ 	.byte	0x04, 0x17
        /*003a*/ 	.short	(.L_19 - .L_18)
.L_18:
        /*003c*/ 	.word	0x00000000
        /*0040*/ 	.short	0x0004
        /*0042*/ 	.short	0x0020
        /*0044*/ 	.byte	0x00, 0xf4, 0x21, 0x00


	//----- nvinfo : EIATTR_KPARAM_INFO
	.align		4
.L_19:
        /*0048*/ 	.byte	0x04, 0x17
        /*004a*/ 	.short	(.L_21 - .L_20)
.L_20:
        /*004c*/ 	.word	0x00000000
        /*0050*/ 	.short	0x0003
        /*0052*/ 	.short	0x0018
        /*0054*/ 	.byte	0x00, 0xf4, 0x21, 0x00


	//----- nvinfo : EIATTR_KPARAM_INFO
	.align		4
.L_21:
        /*0058*/ 	.byte	0x04, 0x17
        /*005a*/ 	.short	(.L_23 - .L_22)
.L_22:
        /*005c*/ 	.word	0x00000000
        /*0060*/ 	.short	0x0002
        /*0062*/ 	.short	0x0010
        /*0064*/ 	.byte	0x00, 0xf4, 0x21, 0x00


	//----- nvinfo : EIATTR_KPARAM_INFO
	.align		4
.L_23:
        /*0068*/ 	.byte	0x04, 0x17
        /*006a*/ 	.short	(.L_25 - .L_24)
.L_24:
        /*006c*/ 	.word	0x00000000
        /*0070*/ 	.short	0x0001
        /*0072*/ 	.short	0x0008
        /*0074*/ 	.byte	0x00, 0xf4, 0x21, 0x00


	//----- nvinfo : EIATTR_KPARAM_INFO
	.align		4
.L_25:
        /*0078*/ 	.byte	0x04, 0x17
        /*007a*/ 	.short	(.L_27 - .L_26)
.L_26:
        /*007c*/ 	.word	0x00000000
        /*0080*/ 	.short	0x0000
        /*0082*/ 	.short	0x0000
        /*0084*/ 	.byte	0x00, 0xf4, 0x21, 0x00


	//----- nvinfo : EIATTR_SPARSE_MMA_MASK
	.align		4
.L_27:
        /*0088*/ 	.byte	0x03, 0x50
        /*008a*/ 	.short	0x0000


	//----- nvinfo : EIATTR_MAXREG_COUNT
	.align		4
        /*008c*/ 	.byte	0x03, 0x1b
        /*008e*/ 	.short	0x00ff


	//----- nvinfo : EIATTR_EXIT_INSTR_OFFSETS
	.align		4
        /*0090*/ 	.byte	0x04, 0x1c
        /*0092*/ 	.short	(.L_29 - .L_28)


	//   ....[0]....
.L_28:
        /*0094*/ 	.word	0x00000360


	//   ....[1]....
        /*0098*/ 	.word	0x00000380


	//----- nvinfo : EIATTR_REQNTID
	.align		4
.L_29:
        /*009c*/ 	.byte	0x04, 0x10
        /*009e*/ 	.short	(.L_31 - .L_30)
.L_30:
        /*00a0*/ 	.word	0x00000080
        /*00a4*/ 	.word	0x00000001
        /*00a8*/ 	.word	0x00000001


	//----- nvinfo : EIATTR_CBANK_PARAM_SIZE
	.align		4
.L_31:
        /*00ac*/ 	.byte	0x03, 0x19
        /*00ae*/ 	.short	0x003c


	//----- nvinfo : EIATTR_PARAM_CBANK
	.align		4
        /*00b0*/ 	.byte	0x04, 0x0a
        /*00b2*/ 	.short	(.L_33 - .L_32)
	.align		4
.L_32:
        /*00b4*/ 	.word	index@(.nv.constant0.triton_poi_fused__native_batch_norm_legit_no_training_add_58)
        /*00b8*/ 	.short	0x0210
        /*00ba*/ 	.short	0x003c


	//----- nvinfo : EIATTR_SW_WAR
	.align		4
.L_33:
        /*00bc*/ 	.byte	0x04, 0x36
        /*00be*/ 	.short	(.L_35 - .L_34)
.L_34:
        /*00c0*/ 	.word	0x00000008
.L_35:


//--------------------- .nv.callgraph             --------------------------
	.section	.nv.callgraph,"",@"SHT_CUDA_CALLGRAPH"
	.align	4
	.sectionentsize	8
	.align		4
        /*0000*/ 	.word	0x00000000
	.align		4
        /*0004*/ 	.word	0xffffffff
	.align		4
        /*0008*/ 	.word	0x00000000
	.align		4
        /*000c*/ 	.word	0xfffffffe
	.align		4
        /*0010*/ 	.word	0x00000000
	.align		4
        /*0014*/ 	.word	0xfffffffd
	.align		4
        /*0018*/ 	.word	0x00000000
	.align		4
        /*001c*/ 	.word	0xfffffffc


//--------------------- .nv.constant4             --------------------------
	.section	.nv.constant4,"a",@progbits
	.align	8
	.align		8
.nv.constant4:
        /*0000*/ 	.dword	_$_str
	.align		8
        /*0008*/ 	.dword	_$_str_$_2


//--------------------- .text.triton_poi_fused__native_batch_norm_legit_no_training_add_58 --------------------------
	.section	.text.triton_poi_fused__native_batch_norm_legit_no_training_add_58,"ax",@progbits
	.align	128
        .global         triton_poi_fused__native_batch_norm_legit_no_training_add_58
        .type           triton_poi_fused__native_batch_norm_legit_no_training_add_58,@function
        .size           triton_poi_fused__native_batch_norm_legit_no_training_add_58,(.L_x_1 - triton_poi_fused__native_batch_norm_legit_no_training_add_58)
        .other          triton_poi_fused__native_batch_norm_legit_no_training_add_58,@"STO_CUDA_ENTRY STV_DEFAULT"
triton_poi_fused__native_batch_norm_legit_no_training_add_58:
.text.triton_poi_fused__native_batch_norm_legit_no_training_add_58:
[----:B------:R-:W0:Y:S01]  /*0000*/  LDC R1, c[0x0][0x28] ;  /* 0x00000a00ff017b82 */ /* 0x000e220000000800 */
[----:B------:R-:W1:Y:S07]  /*0010*/  S2R R0, SR_TID.X ;  /* 0x0000000000007919 */ /* 0x000e6e0000002100 */
[----:B------:R-:W2:Y:S01]  /*0020*/  LDC.64 R14, c[0x0][0x228] ;  /* 0x00008a00ff0e7b82 */ /* 0x000ea20000000a00 */
[----:B------:R-:W-:Y:S01]  /*0030*/  ULDC.64 UR4, c[0x0][0x208] ;  /* 0x0000820000047ab9 */ /* 0x000fe20000000a00 */
[----:B------:R-:W3:Y:S06]  /*0040*/  S2R R3, SR_CTAID.X ;  /* 0x0000000000037919 */ /* 0x000eec0000002500 */
[----:B------:R-:W4:Y:S08]  /*0050*/  LDC.64 R10, c[0x0][0x218] ;  /* 0x00008600ff0a7b82 */ /* 0x000f300000000a00 */
[----:B------:R-:W5:Y:S08]  /*0060*/  LDC.64 R12, c[0x0][0x220] ;  /* 0x00008800ff0c7b82 */ /* 0x000f700000000a00 */
[----:B------:R-:W5:Y:S01]  /*0070*/  LDC.64 R16, c[0x0][0x230] ;  /* 0x00008c00ff107b82 */ /* 0x000f620000000a00 */
[----:B-1----:R-:W-:-:S07]  /*0080*/  LOP3.LUT R0, R0, 0x7f, RZ, 0xc0, !PT ;  /* 0x0000007f00007812 */ /* 0x002fce00078ec0ff */
[----:B------:R-:W1:Y:S01]  /*0090*/  LDC.64 R8, c[0x0][0x238] ;  /* 0x00008e00ff087b82 */ /* 0x000e620000000a00 */
[----:B---3--:R-:W-:-:S04]  /*00a0*/  LEA R0, R3, R0, 0x7 ;  /* 0x0000000003007211 */ /* 0x008fc800078e38ff */
[C---:B------:R-:W-:Y:S01]  /*00b0*/  ISETP.GE.AND P4, PT, R0.reuse, 0x1a80, PT ;  /* 0x00001a800000780c */ /* 0x040fe20003f86270 */
[----:B------:R-:W-:Y:S02]  /*00c0*/  IMAD.HI R2, R0, 0x4d4873ed, RZ ;  /* 0x4d4873ed00027827 */ /* 0x000fe400078e02ff */
[----:B------:R-:W3:Y:S03]  /*00d0*/  LDC.64 R4, c[0x0][0x240] ;  /* 0x00009000ff047b82 */ /* 0x000ee60000000a00 */
[----:B------:R-:W-:-:S04]  /*00e0*/  SHF.R.U32.HI R3, RZ, 0x1f, R2 ;  /* 0x0000001fff037819 */ /* 0x000fc80000011602 */
[----:B------:R-:W-:Y:S02]  /*00f0*/  LEA.HI.SX32 R7, R2, R3, 0x1b ;  /* 0x0000000302077211 */ /* 0x000fe400078fdaff */
[----:B------:R-:W-:-:S03]  /*0100*/  CS2R R2, SRZ ;  /* 0x0000000000027805 */ /* 0x000fc6000001ff00 */
[----:B------:R-:W-:-:S04]  /*0110*/  IMAD R19, R7, -0x6a, R0 ;  /* 0xffffff9607137824 */ /* 0x000fc800078e0200 */
[----:B--2---:R-:W-:-:S05]  /*0120*/  IMAD.WIDE R14, R19, 0x4, R14 ;  /* 0x00000004130e7825 */ /* 0x004fca00078e020e */
[----:B------:R2:W3:Y:S01]  /*0130*/  @!P4 LDG.E.EL R2, desc[UR4][R14.64] ;  /* 0x000000040e02c981 */ /* 0x0004e2000c2e1900 */
[C---:B------:R-:W-:Y:S01]  /*0140*/  ISETP.GE.AND P3, PT, R19.reuse, 0x5f, PT ;  /* 0x0000005f1300780c */ /* 0x040fe20003f66270 */
[----:B------:R-:W-:Y:S01]  /*0150*/  HFMA2.MMA R6, -RZ, RZ, 0, 0 ;  /* 0x00000000ff067435 */ /* 0x000fe200000001ff */
[C---:B----4-:R-:W-:Y:S02]  /*0160*/  IMAD.WIDE R10, R0.reuse, 0x4, R10 ;  /* 0x00000004000a7825 */ /* 0x050fe400078e020a */
[----:B------:R-:W-:Y:S02]  /*0170*/  ISETP.LT.AND P1, PT, R0, 0x1a80, !P3 ;  /* 0x00001a800000780c */ /* 0x000fe40005f21270 */
[----:B-----5:R-:W-:Y:S01]  /*0180*/  IMAD.WIDE R12, R19, 0x4, R12 ;  /* 0x00000004130c7825 */ /* 0x020fe200078e020c */
[----:B------:R4:W5:Y:S03]  /*0190*/  @!P4 LDG.E R3, desc[UR4][R10.64] ;  /* 0x000000040a03c981 */ /* 0x000966000c1e1900 */
[----:B------:R-:W-:Y:S01]  /*01a0*/  IMAD R7, R7, 0x5f, R19 ;  /* 0x0000005f07077824 */ /* 0x000fe200078e0213 */
[----:B------:R-:W5:Y:S01]  /*01b0*/  @!P4 LDG.E.EL R6, desc[UR4][R12.64] ;  /* 0x000000040c06c981 */ /* 0x000f62000c2e1900 */
[----:B0-2---:R-:W-:-:S04]  /*01c0*/  IMAD.WIDE R14, R19, 0x4, R16 ;  /* 0x00000004130e7825 */ /* 0x005fc800078e0210 */
[----:B-1----:R-:W-:Y:S01]  /*01d0*/  IMAD.WIDE R8, R19, 0x4, R8 ;  /* 0x0000000413087825 */ /* 0x002fe200078e0208 */
[----:B------:R-:W-:-:S03]  /*01e0*/  CS2R R18, SRZ ;  /* 0x0000000000127805 */ /* 0x000fc6000001ff00 */
[----:B---3--:R-:W-:Y:S01]  /*01f0*/  IMAD.WIDE R16, R7, 0x4, R4 ;  /* 0x0000000407107825 */ /* 0x008fe200078e0204 */
[----:B------:R-:W-:Y:S01]  /*0200*/  MOV R7, RZ ;  /* 0x000000ff00077202 */ /* 0x000fe20000000f00 */
[----:B----4-:R-:W-:Y:S01]  /*0210*/  HFMA2.MMA R11, -RZ, RZ, 1.625, 0 ;  /* 0x3e800000ff0b7435 */ /* 0x010fe200000001ff */
[----:B------:R-:W2:Y:S01]  /*0220*/  @!P4 LDG.E.EL R18, desc[UR4][R8.64] ;  /* 0x000000040812c981 */ /* 0x000ea2000c2e1900 */
[----:B------:R-:W0:Y:S03]  /*0230*/  LDC.64 R4, c[0x0][0x210] ;  /* 0x00008400ff047b82 */ /* 0x000e260000000a00 */
[----:B------:R-:W3:Y:S04]  /*0240*/  @P1 LDG.E R19, desc[UR4][R16.64] ;  /* 0x0000000410131981 */ /* 0x000ee8000c1e1900 */
[----:B------:R-:W2:Y:S01]  /*0250*/  @!P4 LDG.E.EL R7, desc[UR4][R14.64] ;  /* 0x000000040e07c981 */ /* 0x000ea2000c2e1900 */
[----:B0-----:R-:W-:-:S04]  /*0260*/  IMAD.WIDE R4, R0, 0x4, R4 ;  /* 0x0000000400047825 */ /* 0x001fc800078e0204 */
[----:B------:R-:W-:-:S04]  /*0270*/  FADD R2, R2, 9.9999997473787516356e-06 ;  /* 0x3727c5ac02027421 */ /* 0x000fc80000000000 */
[----:B------:R-:W0:Y:S02]  /*0280*/  MUFU.SQRT R10, R2 ;  /* 0x00000002000a7308 */ /* 0x000e240000002000 */
[C---:B0-----:R-:W-:Y:S02]  /*0290*/  FSETP.GT.AND P0, PT, R10.reuse, 8.50705917302346158658e+37, PT ;  /* 0x7e8000000a00780b */ /* 0x041fe40003f04000 */
[----:B------:R-:W-:-:S11]  /*02a0*/  FSETP.GEU.AND P2, PT, R10, 1.175494350822287508e-38, PT ;  /* 0x008000000a00780b */ /* 0x000fd60003f4e000 */
[----:B------:R-:W-:-:S04]  /*02b0*/  @P0 FMUL R10, R10, 0.25 ;  /* 0x3e8000000a0a0820 */ /* 0x000fc80000400000 */
[----:B------:R-:W-:-:S06]  /*02c0*/  @!P2 FMUL R10, R10, 16777216 ;  /* 0x4b8000000a0aa820 */ /* 0x000fcc0000400000 */
[----:B------:R-:W0:Y:S01]  /*02d0*/  MUFU.RCP R10, R10 ;  /* 0x0000000a000a7308 */ /* 0x000e220000001000 */
[----:B------:R-:W-:Y:S01]  /*02e0*/  FSEL R11, R11, 1, P0 ;  /* 0x3f8000000b0b7808 */ /* 0x000fe20000000000 */
[----:B-----5:R-:W-:-:S04]  /*02f0*/  FADD R3, -R6, R3 ;  /* 0x0000000306037221 */ /* 0x020fc80000000100 */
[----:B------:R-:W-:-:S04]  /*0300*/  @!P2 FMUL R11, R11, 16777216 ;  /* 0x4b8000000b0ba820 */ /* 0x000fc80000400000 */
[----:B0-----:R-:W-:-:S04]  /*0310*/  FMUL R2, R10, R11 ;  /* 0x0000000b0a027220 */ /* 0x001fc80000400000 */
[----:B------:R-:W-:Y:S01]  /*0320*/  FMUL R3, R3, R2 ;  /* 0x0000000203037220 */ /* 0x000fe20000400000 */
[----:B---3--:R-:W-:-:S03]  /*0330*/  SEL R2, R19, RZ, P1 ;  /* 0x000000ff13027207 */ /* 0x008fc60000800000 */
[----:B--2---:R-:W-:-:S04]  /*0340*/  FFMA R3, R3, R7, R18 ;  /* 0x0000000703037223 */ /* 0x004fc80000000012 */
[----:B------:R-:W-:Y:S01]  /*0350*/  @!P3 FADD R3, R3, R2 ;  /* 0x000000020303b221 */ /* 0x000fe20000000000 */
[----:B------:R-:W-:Y:S06]  /*0360*/  @P4 EXIT ;  /* 0x000000000000494d */ /* 0x000fec0003800000 */
[----:B------:R-:W-:Y:S01]  /*0370*/  STG.E desc[UR4][R4.64], R3 ;  /* 0x0000000304007986 */ /* 0x000fe2000c101904 */
[----:B------:R-:W-:Y:S05]  /*0380*/  EXIT ;  /* 0x000000000000794d */ /* 0x000fea0003800000 */
.L_x_0:
[----:B------:R-:W-:-:S00]  /*0390*/  BRA `(.L_x_0) ;  /* 0xfffffffc00fc7947 */ /* 0x000fc0000383ffff */
[----:B------:R-:W-:-:S00]  /*03a0*/  NOP ;  /* 0x0000000000007918 */ /* 0x000fc00000000000 */
        /* <DEDUP_REMOVED lines=13> */
.L_x_1:


//--------------------- .nv.global.init           --------------------------
	.section	.nv.global.init,"aw",@progbits
.nv.global.init:
	.type		_$_str,@object
	.size		_$_str,(_$_str_$_2 - _$_str)
_$_str:
        /*0000*/ 	.byte	0x5f, 0x5f, 0x43, 0x55, 0x44, 0x41, 0x5f, 0x46, 0x54, 0x5a, 0x00
	.type		_$_str_$_2,@object
	.size		_$_str_$_2,(.L_1 - _$_str_$_2)
_$_str_$_2:
        /*000b*/ 	.byte	0x5f, 0x5f, 0x43, 0x55, 0x44, 0x41, 0x5f, 0x50, 0x52, 0x45, 0x43, 0x5f, 0x53, 0x51, 0x52, 0x54
        /*001b*/ 	.byte	0x00
.L_1:


//--------------------- .nv.constant0.triton_poi_fused__native_batch_norm_legit_no_training_add_58 --------------------------
	.section	.nv.constant0.triton_poi_fused__native_batch_norm_legit_no_training_add_58,"a",@progbits
	.sectionflags	@""
	.align	4
.nv.constant0.triton_poi_fused__native_batch_norm_legit_no_training_add_58:
	.zero		588
